//
// Generated by NVIDIA NVVM Compiler
//
// Compiler Build ID: CL-36424714
// Cuda compilation tools, release 13.0, V13.0.88
// Based on NVVM 20.0.0
//

.version 9.0
.target sm_100
.address_size 64

	// .globl	_Z5helloPi
.extern .func  (.param .b32 func_retval0) vprintf
(
	.param .b64 vprintf_param_0,
	.param .b64 vprintf_param_1
)
;
.global .align 1 .b8 $str[6] = {120, 58, 37, 100, 10};

.visible .entry _Z5helloPi(
	.param .u64 .ptr .align 1 _Z5helloPi_param_0
)
{
	.local .align 8 .b8 	__local_depot0[8];
	.reg .b64 	%SP;
	.reg .b64 	%SPL;
	.reg .b32 	%r<8>;
	.reg .b64 	%rd<9>;

	mov.u64 	%SPL, __local_depot0;
	cvta.local.u64 	%SP, %SPL;
	ld.param.u64 	%rd1, [_Z5helloPi_param_0];
	cvta.to.global.u64 	%rd2, %rd1;
	add.u64 	%rd3, %SP, 0;
	add.u64 	%rd4, %SPL, 0;
	mov.u32 	%r1, %ctaid.x;
	mov.u32 	%r2, %ntid.x;
	mov.u32 	%r3, %tid.x;
	mad.lo.s32 	%r4, %r1, %r2, %r3;
	mul.wide.u32 	%rd5, %r4, 4;
	add.s64 	%rd6, %rd2, %rd5;
	ld.global.u32 	%r5, [%rd6];
	st.local.u32 	[%rd4], %r5;
	mov.u64 	%rd7, $str;
	cvta.global.u64 	%rd8, %rd7;
	{ // callseq 0, 0
	.param .b64 param0;
	st.param.b64 	[param0], %rd8;
	.param .b64 param1;
	st.param.b64 	[param1], %rd3;
	.param .b32 retval0;
	call.uni (retval0), 
	vprintf, 
	(
	param0, 
	param1
	);
	ld.param.b32 	%r6, [retval0];
	} // callseq 0
	ret;

}
	// .globl	_Z13vector_matrixPiS_S_i
.visible .entry _Z13vector_matrixPiS_S_i(
	.param .u64 .ptr .align 1 _Z13vector_matrixPiS_S_i_param_0,
	.param .u64 .ptr .align 1 _Z13vector_matrixPiS_S_i_param_1,
	.param .u64 .ptr .align 1 _Z13vector_matrixPiS_S_i_param_2,
	.param .u32 _Z13vector_matrixPiS_S_i_param_3
)
{
	.reg .pred 	%p<10>;
	.reg .b32 	%r<156>;
	.reg .b64 	%rd<69>;

	ld.param.u64 	%rd4, [_Z13vector_matrixPiS_S_i_param_0];
	ld.param.u64 	%rd5, [_Z13vector_matrixPiS_S_i_param_1];
	ld.param.u64 	%rd3, [_Z13vector_matrixPiS_S_i_param_2];
	ld.param.u32 	%r56, [_Z13vector_matrixPiS_S_i_param_3];
	cvta.to.global.u64 	%rd1, %rd5;
	cvta.to.global.u64 	%rd2, %rd4;
	mov.u32 	%r58, %ctaid.x;
	mov.u32 	%r59, %ntid.x;
	mov.u32 	%r60, %tid.x;
	mad.lo.s32 	%r1, %r58, %r59, %r60;
	mov.u32 	%r61, %ctaid.y;
	mov.u32 	%r62, %ntid.y;
	mul.lo.s32 	%r2, %r61, %r62;
	mov.u32 	%r3, %tid.y;
	add.s32 	%r4, %r2, %r3;
	setp.eq.s32 	%p1, %r56, 0;
	mov.b32 	%r155, 0;
	@%p1 bra 	$L__BB1_12;
	mul.lo.s32 	%r5, %r56, %r1;
	and.b32  	%r6, %r56, 7;
	setp.lt.u32 	%p2, %r56, 8;
	mov.b32 	%r155, 0;
	mov.u32 	%r151, %r155;
	@%p2 bra 	$L__BB1_4;
	and.b32  	%r151, %r56, -8;
	neg.s32 	%r144, %r151;
	add.s32 	%r66, %r3, %r56;
	add.s32 	%r143, %r66, %r2;
	shl.b32 	%r10, %r56, 3;
	shl.b32 	%r67, %r56, 1;
	add.s32 	%r142, %r4, %r67;
	mad.lo.s32 	%r141, %r56, 3, %r4;
	shl.b32 	%r68, %r56, 2;
	add.s32 	%r140, %r4, %r68;
	mad.lo.s32 	%r139, %r56, 5, %r4;
	mad.lo.s32 	%r138, %r56, 6, %r4;
	mad.lo.s32 	%r137, %r56, 7, %r4;
	add.s32 	%r135, %r5, 3;
	mov.b32 	%r155, 0;
	mov.u32 	%r136, %r4;
$L__BB1_3:
	.pragma "nounroll";
	add.s32 	%r69, %r135, -3;
	mul.wide.u32 	%rd6, %r69, 4;
	add.s64 	%rd7, %rd2, %rd6;
	ld.global.u32 	%r70, [%rd7];
	mul.wide.u32 	%rd8, %r136, 4;
	add.s64 	%rd9, %rd1, %rd8;
	ld.global.u32 	%r71, [%rd9];
	mad.lo.s32 	%r72, %r71, %r70, %r155;
	bar.sync 	0;
	add.s32 	%r73, %r135, -2;
	mul.wide.u32 	%rd10, %r73, 4;
	add.s64 	%rd11, %rd2, %rd10;
	ld.global.u32 	%r74, [%rd11];
	mul.wide.u32 	%rd12, %r143, 4;
	add.s64 	%rd13, %rd1, %rd12;
	ld.global.u32 	%r75, [%rd13];
	mad.lo.s32 	%r76, %r75, %r74, %r72;
	bar.sync 	0;
	add.s32 	%r77, %r135, -1;
	mul.wide.u32 	%rd14, %r77, 4;
	add.s64 	%rd15, %rd2, %rd14;
	ld.global.u32 	%r78, [%rd15];
	mul.wide.u32 	%rd16, %r142, 4;
	add.s64 	%rd17, %rd1, %rd16;
	ld.global.u32 	%r79, [%rd17];
	mad.lo.s32 	%r80, %r79, %r78, %r76;
	bar.sync 	0;
	add.s32 	%r81, %r135, 4;
	mul.wide.u32 	%rd18, %r135, 4;
	add.s64 	%rd19, %rd2, %rd18;
	ld.global.u32 	%r82, [%rd19];
	mul.wide.u32 	%rd20, %r141, 4;
	add.s64 	%rd21, %rd1, %rd20;
	ld.global.u32 	%r83, [%rd21];
	mad.lo.s32 	%r84, %r83, %r82, %r80;
	bar.sync 	0;
	add.s32 	%r85, %r135, 1;
	mul.wide.u32 	%rd22, %r85, 4;
	add.s64 	%rd23, %rd2, %rd22;
	ld.global.u32 	%r86, [%rd23];
	mul.wide.u32 	%rd24, %r140, 4;
	add.s64 	%rd25, %rd1, %rd24;
	ld.global.u32 	%r87, [%rd25];
	mad.lo.s32 	%r88, %r87, %r86, %r84;
	bar.sync 	0;
	add.s32 	%r89, %r135, 2;
	mul.wide.u32 	%rd26, %r89, 4;
	add.s64 	%rd27, %rd2, %rd26;
	ld.global.u32 	%r90, [%rd27];
	mul.wide.u32 	%rd28, %r139, 4;
	add.s64 	%rd29, %rd1, %rd28;
	ld.global.u32 	%r91, [%rd29];
	mad.lo.s32 	%r92, %r91, %r90, %r88;
	bar.sync 	0;
	add.s32 	%r93, %r135, 3;
	mul.wide.u32 	%rd30, %r93, 4;
	add.s64 	%rd31, %rd2, %rd30;
	ld.global.u32 	%r94, [%rd31];
	mul.wide.u32 	%rd32, %r138, 4;
	add.s64 	%rd33, %rd1, %rd32;
	ld.global.u32 	%r95, [%rd33];
	mad.lo.s32 	%r96, %r95, %r94, %r92;
	bar.sync 	0;
	mul.wide.u32 	%rd34, %r81, 4;
	add.s64 	%rd35, %rd2, %rd34;
	ld.global.u32 	%r97, [%rd35];
	mul.wide.u32 	%rd36, %r137, 4;
	add.s64 	%rd37, %rd1, %rd36;
	ld.global.u32 	%r98, [%rd37];
	mad.lo.s32 	%r155, %r98, %r97, %r96;
	bar.sync 	0;
	add.s32 	%r144, %r144, 8;
	add.s32 	%r143, %r143, %r10;
	add.s32 	%r142, %r142, %r10;
	add.s32 	%r141, %r141, %r10;
	add.s32 	%r140, %r140, %r10;
	add.s32 	%r139, %r139, %r10;
	add.s32 	%r138, %r138, %r10;
	add.s32 	%r137, %r137, %r10;
	add.s32 	%r136, %r136, %r10;
	add.s32 	%r135, %r135, 8;
	setp.ne.s32 	%p3, %r144, 0;
	@%p3 bra 	$L__BB1_3;
$L__BB1_4:
	setp.eq.s32 	%p4, %r6, 0;
	@%p4 bra 	$L__BB1_12;
	and.b32  	%r43, %r56, 3;
	setp.lt.u32 	%p5, %r6, 4;
	@%p5 bra 	$L__BB1_7;
	add.s32 	%r100, %r151, %r5;
	mul.wide.u32 	%rd38, %r100, 4;
	add.s64 	%rd39, %rd2, %rd38;
	ld.global.u32 	%r101, [%rd39];
	mad.lo.s32 	%r102, %r151, %r56, %r4;
	mul.wide.u32 	%rd40, %r102, 4;
	add.s64 	%rd41, %rd1, %rd40;
	ld.global.u32 	%r103, [%rd41];
	mad.lo.s32 	%r104, %r103, %r101, %r155;
	bar.sync 	0;
	add.s32 	%r105, %r100, 1;
	mul.wide.u32 	%rd42, %r105, 4;
	add.s64 	%rd43, %rd2, %rd42;
	ld.global.u32 	%r106, [%rd43];
	add.s32 	%r107, %r102, %r56;
	mul.wide.u32 	%rd44, %r107, 4;
	add.s64 	%rd45, %rd1, %rd44;
	ld.global.u32 	%r108, [%rd45];
	mad.lo.s32 	%r109, %r108, %r106, %r104;
	bar.sync 	0;
	add.s32 	%r110, %r100, 2;
	mul.wide.u32 	%rd46, %r110, 4;
	add.s64 	%rd47, %rd2, %rd46;
	ld.global.u32 	%r111, [%rd47];
	add.s32 	%r112, %r107, %r56;
	mul.wide.u32 	%rd48, %r112, 4;
	add.s64 	%rd49, %rd1, %rd48;
	ld.global.u32 	%r113, [%rd49];
	mad.lo.s32 	%r114, %r113, %r111, %r109;
	bar.sync 	0;
	add.s32 	%r115, %r100, 3;
	mul.wide.u32 	%rd50, %r115, 4;
	add.s64 	%rd51, %rd2, %rd50;
	ld.global.u32 	%r116, [%rd51];
	add.s32 	%r117, %r112, %r56;
	mul.wide.u32 	%rd52, %r117, 4;
	add.s64 	%rd53, %rd1, %rd52;
	ld.global.u32 	%r118, [%rd53];
	mad.lo.s32 	%r155, %r118, %r116, %r114;
	bar.sync 	0;
	add.s32 	%r151, %r151, 4;
$L__BB1_7:
	setp.eq.s32 	%p6, %r43, 0;
	@%p6 bra 	$L__BB1_12;
	setp.eq.s32 	%p7, %r43, 1;
	@%p7 bra 	$L__BB1_10;
	add.s32 	%r120, %r151, %r5;
	mul.wide.u32 	%rd54, %r120, 4;
	add.s64 	%rd55, %rd2, %rd54;
	ld.global.u32 	%r121, [%rd55];
	mad.lo.s32 	%r122, %r151, %r56, %r4;
	mul.wide.u32 	%rd56, %r122, 4;
	add.s64 	%rd57, %rd1, %rd56;
	ld.global.u32 	%r123, [%rd57];
	mad.lo.s32 	%r124, %r123, %r121, %r155;
	bar.sync 	0;
	add.s32 	%r125, %r120, 1;
	mul.wide.u32 	%rd58, %r125, 4;
	add.s64 	%rd59, %rd2, %rd58;
	ld.global.u32 	%r126, [%rd59];
	add.s32 	%r127, %r122, %r56;
	mul.wide.u32 	%rd60, %r127, 4;
	add.s64 	%rd61, %rd1, %rd60;
	ld.global.u32 	%r128, [%rd61];
	mad.lo.s32 	%r155, %r128, %r126, %r124;
	bar.sync 	0;
	add.s32 	%r151, %r151, 2;
$L__BB1_10:
	and.b32  	%r129, %r56, 1;
	setp.eq.b32 	%p8, %r129, 1;
	not.pred 	%p9, %p8;
	@%p9 bra 	$L__BB1_12;
	add.s32 	%r130, %r151, %r5;
	mul.wide.u32 	%rd62, %r130, 4;
	add.s64 	%rd63, %rd2, %rd62;
	ld.global.u32 	%r131, [%rd63];
	mad.lo.s32 	%r132, %r151, %r56, %r4;
	mul.wide.u32 	%rd64, %r132, 4;
	add.s64 	%rd65, %rd1, %rd64;
	ld.global.u32 	%r133, [%rd65];
	mad.lo.s32 	%r155, %r133, %r131, %r155;
	bar.sync 	0;
$L__BB1_12:
	cvta.to.global.u64 	%rd66, %rd3;
	mad.lo.s32 	%r134, %r56, %r1, %r4;
	mul.wide.u32 	%rd67, %r134, 4;
	add.s64 	%rd68, %rd66, %rd67;
	st.global.u32 	[%rd68], %r155;
	ret;

}


// ===== COMPILED SASS (sm_100) =====

	.target	sm_100

	.elftype	@"ET_EXEC"


//--------------------- .note.nv.tkinfo           --------------------------
	.section	.note.nv.tkinfo,"",@"SHT_NOTE"
	.sectionflags	@"SHF_NOTE_NV_TKINFO"
	.tkinfo
        /*0018*/ 	.word	0x00000002
        /*0030*/ 	.string	""
        /*0030*/ 	.string	"ptxas"
        /*0030*/ 	.string	"Cuda compilation tools, release 13.0, V13.0.88"
        /*0030*/ 	.string	"Build cuda_13.0.r13.0/compiler.36424714_0"
        /*0030*/ 	.string	"-arch sm_100 -m 64 "



//--------------------- .note.nv.cuinfo           --------------------------
	.section	.note.nv.cuinfo,"",@"SHT_NOTE"
	.sectionflags	@"SHF_NOTE_NV_CUINFO"
        /*0018*/ 	.short	0x0002
        /*001a*/ 	.short	0x0064
        /*001c*/ 	.short	0x0082
	.zero		2


//--------------------- .nv.info                  --------------------------
	.section	.nv.info,"",@"SHT_CUDA_INFO"
	.align	4


	//----- nvinfo : EIATTR_REGCOUNT
	.align		4
        /*0000*/ 	.byte	0x04, 0x2f
        /*0002*/ 	.short	(.L_2 - .L_1)
	.align		4
.L_1:
        /*0004*/ 	.word	index@(_Z5helloPi)
        /*0008*/ 	.word	0x00000018


	//----- nvinfo : EIATTR_FRAME_SIZE
	.align		4
.L_2:
        /*000c*/ 	.byte	0x04, 0x11
        /*000e*/ 	.short	(.L_4 - .L_3)
	.align		4
.L_3:
        /*0010*/ 	.word	index@(_Z5helloPi)
        /*0014*/ 	.word	0x00000008


	//----- nvinfo : EIATTR_REGCOUNT
	.align		4
.L_4:
        /*0018*/ 	.byte	0x04, 0x2f
        /*001a*/ 	.short	(.L_6 - .L_5)
	.align		4
.L_5:
        /*001c*/ 	.word	index@(_Z13vector_matrixPiS_S_i)
        /*0020*/ 	.word	0x00000020


	//----- nvinfo : EIATTR_FRAME_SIZE
	.align		4
.L_6:
        /*0024*/ 	.byte	0x04, 0x11
        /*0026*/ 	.short	(.L_8 - .L_7)
	.align		4
.L_7:
        /*0028*/ 	.word	index@(_Z13vector_matrixPiS_S_i)
        /*002c*/ 	.word	0x00000000


	//----- nvinfo : EIATTR_MIN_STACK_SIZE
	.align		4
.L_8:
        /*0030*/ 	.byte	0x04, 0x12
        /*0032*/ 	.short	(.L_10 - .L_9)
	.align		4
.L_9:
        /*0034*/ 	.word	index@(_Z13vector_matrixPiS_S_i)
        /*0038*/ 	.word	0x00000000


	//----- nvinfo : EIATTR_MIN_STACK_SIZE
	.align		4
.L_10:
        /*003c*/ 	.byte	0x04, 0x12
        /*003e*/ 	.short	(.L_12 - .L_11)
	.align		4
.L_11:
        /*0040*/ 	.word	index@(_Z5helloPi)
        /*0044*/ 	.word	0x00000008
.L_12:


//--------------------- .nv.compat                --------------------------
	.section	.nv.compat,"",@"SHT_CUDA_COMPAT_INFO"
	.align	4
        /*0000*/ 	.byte	0x02, 0x09, 0x00, 0x00, 0x02, 0x02, 0x01, 0x00, 0x02, 0x05, 0x05, 0x00, 0x03, 0x07, 0x01, 0x01
        /*0010*/ 	.byte	0x02, 0x03, 0x00, 0x00, 0x02, 0x06, 0x01, 0x00, 0x04, 0x0b, 0x08, 0x00, 0x09, 0x00, 0x00, 0x00
        /*0020*/ 	.byte	0x00, 0x00, 0x00, 0x00


//--------------------- .nv.info._Z13vector_matrixPiS_S_i --------------------------
	.section	.nv.info._Z13vector_matrixPiS_S_i,"",@"SHT_CUDA_INFO"
	.sectionflags	@""
	.align	4


	//----- nvinfo : EIATTR_CUDA_API_VERSION
	.align		4
        /*0000*/ 	.byte	0x04, 0x37
        /*0002*/ 	.short	(.L_14 - .L_13)
.L_13:
        /*0004*/ 	.word	0x00000082


	//----- nvinfo : EIATTR_KPARAM_INFO
	.align		4
.L_14:
        /*0008*/ 	.byte	0x04, 0x17
        /*000a*/ 	.short	(.L_16 - .L_15)
.L_15:
        /*000c*/ 	.word	0x00000000
        /*0010*/ 	.short	0x0003
        /*0012*/ 	.short	0x0018
        /*0014*/ 	.byte	0x00, 0xf0, 0x11, 0x00


	//----- nvinfo : EIATTR_KPARAM_INFO
	.align		4
.L_16:
        /*0018*/ 	.byte	0x04, 0x17
        /*001a*/ 	.short	(.L_18 - .L_17)
.L_17:
        /*001c*/ 	.word	0x00000000
        /*0020*/ 	.short	0x0002
        /*0022*/ 	.short	0x0010
        /*0024*/ 	.byte	0x00, 0xf5, 0x21, 0x00


	//----- nvinfo : EIATTR_KPARAM_INFO
	.align		4
.L_18:
        /*0028*/ 	.byte	0x04, 0x17
        /*002a*/ 	.short	(.L_20 - .L_19)
.L_19:
        /*002c*/ 	.word	0x00000000
        /*0030*/ 	.short	0x0001
        /*0032*/ 	.short	0x0008
        /*0034*/ 	.byte	0x00, 0xf5, 0x21, 0x00


	//----- nvinfo : EIATTR_KPARAM_INFO
	.align		4
.L_20:
        /*0038*/ 	.byte	0x04, 0x17
        /*003a*/ 	.short	(.L_22 - .L_21)
.L_21:
        /*003c*/ 	.word	0x00000000
        /*0040*/ 	.short	0x0000
        /*0042*/ 	.short	0x0000
        /*0044*/ 	.byte	0x00, 0xf5, 0x21, 0x00


	//----- nvinfo : EIATTR_SPARSE_MMA_MASK
	.align		4
.L_22:
        /*0048*/ 	.byte	0x03, 0x50
        /*004a*/ 	.short	0x0000


	//----- nvinfo : EIATTR_MAXREG_COUNT
	.align		4
        /*004c*/ 	.byte	0x03, 0x1b
        /*004e*/ 	.short	0x00ff


	//----- nvinfo : EIATTR_NUM_BARRIERS
	.align		4
        /*0050*/ 	.byte	0x02, 0x4c
        /*0052*/ 	.byte	0x01
	.zero		1


	//----- nvinfo : EIATTR_MERCURY_ISA_VERSION
	.align		4
        /*0054*/ 	.byte	0x03, 0x5f
        /*0056*/ 	.short	0x0101


	//----- nvinfo : EIATTR_VRC_CTA_INIT_COUNT
	.align		4
        /*0058*/ 	.byte	0x02, 0x4a
	.zero		1
	.zero		1


	//----- nvinfo : EIATTR_EXIT_INSTR_OFFSETS
	.align		4
        /*005c*/ 	.byte	0x04, 0x1c
        /*005e*/ 	.short	(.L_24 - .L_23)


	//   ....[0]....
.L_23:
        /*0060*/ 	.word	0x00000b30


	//----- nvinfo : EIATTR_CBANK_PARAM_SIZE
	.align		4
.L_24:
        /*0064*/ 	.byte	0x03, 0x19
        /*0066*/ 	.short	0x001c


	//----- nvinfo : EIATTR_PARAM_CBANK
	.align		4
        /*0068*/ 	.byte	0x04, 0x0a
        /*006a*/ 	.short	(.L_26 - .L_25)
	.align		4
.L_25:
        /*006c*/ 	.word	index@(.nv.constant0._Z13vector_matrixPiS_S_i)
        /*0070*/ 	.short	0x0380
        /*0072*/ 	.short	0x001c


	//----- nvinfo : EIATTR_SW_WAR
	.align		4
.L_26:
        /*0074*/ 	.byte	0x04, 0x36
        /*0076*/ 	.short	(.L_28 - .L_27)
.L_27:
        /*0078*/ 	.word	0x00000008
.L_28:


//--------------------- .nv.info._Z5helloPi       --------------------------
	.section	.nv.info._Z5helloPi,"",@"SHT_CUDA_INFO"
	.sectionflags	@""
	.align	4


	//----- nvinfo : EIATTR_CUDA_API_VERSION
	.align		4
        /*0000*/ 	.byte	0x04, 0x37
        /*0002*/ 	.short	(.L_30 - .L_29)
.L_29:
        /*0004*/ 	.word	0x00000082


	//----- nvinfo : EIATTR_KPARAM_INFO
	.align		4
.L_30:
        /*0008*/ 	.byte	0x04, 0x17
        /*000a*/ 	.short	(.L_32 - .L_31)
.L_31:
        /*000c*/ 	.word	0x00000000
        /*0010*/ 	.short	0x0000
        /*0012*/ 	.short	0x0000
        /*0014*/ 	.byte	0x00, 0xf5, 0x21, 0x00


	//----- nvinfo : EIATTR_SPARSE_MMA_MASK
	.align		4
.L_32:
        /*0018*/ 	.byte	0x03, 0x50
        /*001a*/ 	.short	0x0000


	//----- nvinfo : EIATTR_MAXREG_COUNT
	.align		4
        /*001c*/ 	.byte	0x03, 0x1b
        /*001e*/ 	.short	0x00ff


	//----- nvinfo : EIATTR_EXTERNS
	.align		4
        /*0020*/ 	.byte	0x04, 0x0f
        /*0022*/ 	.short	(.L_34 - .L_33)


	//   ....[0]....
	.align		4
.L_33:
        /*0024*/ 	.word	index@(vprintf)


	//----- nvinfo : EIATTR_MERCURY_ISA_VERSION
	.align		4
.L_34:
        /*0028*/ 	.byte	0x03, 0x5f
        /*002a*/ 	.short	0x0101


	//----- nvinfo : EIATTR_VRC_CTA_INIT_COUNT
	.align		4
        /*002c*/ 	.byte	0x02, 0x4a
	.zero		1
	.zero		1


	//----- nvinfo : EIATTR_SYSCALL_OFFSETS
	.align		4
        /*0030*/ 	.byte	0x04, 0x46
        /*0032*/ 	.short	(.L_36 - .L_35)


	//   ....[0]....
.L_35:
        /*0034*/ 	.word	0x00000150


	//----- nvinfo : EIATTR_EXIT_INSTR_OFFSETS
	.align		4
.L_36:
        /*0038*/ 	.byte	0x04, 0x1c
        /*003a*/ 	.short	(.L_38 - .L_37)


	//   ....[0]....
.L_37:
        /*003c*/ 	.word	0x00000160


	//----- nvinfo : EIATTR_CBANK_PARAM_SIZE
	.align		4
.L_38:
        /*0040*/ 	.byte	0x03, 0x19
        /*0042*/ 	.short	0x0008


	//----- nvinfo : EIATTR_PARAM_CBANK
	.align		4
        /*0044*/ 	.byte	0x04, 0x0a
        /*0046*/ 	.short	(.L_40 - .L_39)
	.align		4
.L_39:
        /*0048*/ 	.word	index@(.nv.constant0._Z5helloPi)
        /*004c*/ 	.short	0x0380
        /*004e*/ 	.short	0x0008


	//----- nvinfo : EIATTR_SW_WAR
	.align		4
.L_40:
        /*0050*/ 	.byte	0x04, 0x36
        /*0052*/ 	.short	(.L_42 - .L_41)
.L_41:
        /*0054*/ 	.word	0x00000008
.L_42:


//--------------------- .nv.callgraph             --------------------------
	.section	.nv.callgraph,"",@"SHT_CUDA_CALLGRAPH"
	.align	4
	.sectionentsize	8
	.align		4
        /*0000*/ 	.word	0x00000000
	.align		4
        /*0004*/ 	.word	0xffffffff
	.align		4
        /*0008*/ 	.word	index@(_Z5helloPi)
	.align		4
        /*000c*/ 	.word	index@(vprintf)
	.align		4
        /*0010*/ 	.word	0x00000000
	.align		4
        /*0014*/ 	.word	0xfffffffe
	.align		4
        /*0018*/ 	.word	0x00000000
	.align		4
        /*001c*/ 	.word	0xfffffffd
	.align		4
        /*0020*/ 	.word	0x00000000
	.align		4
        /*0024*/ 	.word	0xfffffffc


//--------------------- .nv.constant4             --------------------------
	.section	.nv.constant4,"a",@progbits
	.align	8
	.align		8
.nv.constant4:
        /*0000*/ 	.dword	$str
	.align		8
        /*0008*/ 	.dword	vprintf


//--------------------- .text._Z13vector_matrixPiS_S_i --------------------------
	.section	.text._Z13vector_matrixPiS_S_i,"ax",@progbits
	.align	128
        .global         _Z13vector_matrixPiS_S_i
        .type           _Z13vector_matrixPiS_S_i,@function
        .size           _Z13vector_matrixPiS_S_i,(.L_x_7 - _Z13vector_matrixPiS_S_i)
        .other          _Z13vector_matrixPiS_S_i,@"STO_CUDA_ENTRY STV_DEFAULT"
_Z13vector_matrixPiS_S_i:
.text._Z13vector_matrixPiS_S_i:
[----:B------:R-:W-:Y:S08]  /*0000*/  LDC R1, c[0x0][0x37c] ;  /* 0x0000df00ff017b82 */ /* 0x000ff00000000800 */
[----:B------:R-:W0:Y:S01]  /*0010*/  LDC R0, c[0x0][0x398] ;  /* 0x0000e600ff007b82 */ /* 0x000e220000000800 */
[----:B------:R-:W1:Y:S01]  /*0020*/  S2R R2, SR_TID.X ;  /* 0x0000000000027919 */ /* 0x000e620000002100 */
[----:B------:R-:W2:Y:S01]  /*0030*/  LDCU.64 UR6, c[0x0][0x358] ;  /* 0x00006b00ff0677ac */ /* 0x000ea20008000a00 */
[----:B------:R-:W-:Y:S01]  /*0040*/  HFMA2 R12, -RZ, RZ, 0, 0 ;  /* 0x00000000ff0c7431 */ /* 0x000fe200000001ff */
[----:B------:R-:W3:Y:S04]  /*0050*/  S2R R7, SR_TID.Y ;  /* 0x0000000000077919 */ /* 0x000ee80000002200 */
[----:B------:R-:W4:Y:S08]  /*0060*/  S2UR UR4, SR_CTAID.Y ;  /* 0x00000000000479c3 */ /* 0x000f300000002600 */
[----:B------:R-:W1:Y:S01]  /*0070*/  LDC R3, c[0x0][0x360] ;  /* 0x0000d800ff037b82 */ /* 0x000e620000000800 */
[----:B------:R-:W4:Y:S07]  /*0080*/  LDCU UR5, c[0x0][0x364] ;  /* 0x00006c80ff0577ac */ /* 0x000f2e0008000800 */
[----:B------:R-:W1:Y:S01]  /*0090*/  S2UR UR8, SR_CTAID.X ;  /* 0x00000000000879c3 */ /* 0x000e620000002500 */
[----:B0-----:R-:W-:Y:S01]  /*00a0*/  ISETP.NE.AND P0, PT, R0, RZ, PT ;  /* 0x000000ff0000720c */ /* 0x001fe20003f05270 */
[----:B----4-:R-:W-:-:S06]  /*00b0*/  UIMAD UR4, UR4, UR5, URZ ;  /* 0x00000005040472a4 */ /* 0x010fcc000f8e02ff */
[----:B---3--:R-:W-:Y:S01]  /*00c0*/  IADD3 R5, PT, PT, R7, UR4, RZ ;  /* 0x0000000407057c10 */ /* 0x008fe2000fffe0ff */
[----:B-1----:R-:W-:-:S05]  /*00d0*/  IMAD R3, R3, UR8, R2 ;  /* 0x0000000803037c24 */ /* 0x002fca000f8e0202 */
[----:B--2---:R-:W-:Y:S05]  /*00e0*/  @!P0 BRA `(.L_x_0) ;  /* 0x0000000800808947 */ /* 0x004fea0003800000 */
[C---:B------:R-:W-:Y:S02]  /*00f0*/  ISETP.GE.U32.AND P1, PT, R0.reuse, 0x8, PT ;  /* 0x000000080000780c */ /* 0x040fe40003f26070 */
[----:B------:R-:W-:Y:S02]  /*0100*/  LOP3.LUT R4, R0, 0x7, RZ, 0xc0, !PT ;  /* 0x0000000700047812 */ /* 0x000fe400078ec0ff */
[----:B------:R-:W-:Y:S02]  /*0110*/  MOV R12, RZ ;  /* 0x000000ff000c7202 */ /* 0x000fe40000000f00 */
[----:B------:R-:W-:Y:S02]  /*0120*/  ISETP.NE.AND P0, PT, R4, RZ, PT ;  /* 0x000000ff0400720c */ /* 0x000fe40003f05270 */
[----:B------:R-:W-:-:S05]  /*0130*/  MOV R6, RZ ;  /* 0x000000ff00067202 */ /* 0x000fca0000000f00 */
[----:B------:R-:W-:Y:S06]  /*0140*/  @!P1 BRA `(.L_x_1) ;  /* 0x0000000400449947 */ /* 0x000fec0003800000 */
[C---:B------:R-:W-:Y:S01]  /*0150*/  LOP3.LUT R6, R0.reuse, 0xfffffff8, RZ, 0xc0, !PT ;  /* 0xfffffff800067812 */ /* 0x040fe200078ec0ff */
[C---:B------:R-:W-:Y:S01]  /*0160*/  IMAD R9, R0.reuse, 0x3, R5 ;  /* 0x0000000300097824 */ /* 0x040fe200078e0205 */
[C---:B------:R-:W-:Y:S01]  /*0170*/  IADD3 R8, PT, PT, R0.reuse, UR4, R7 ;  /* 0x0000000400087c10 */ /* 0x040fe2000fffe007 */
[C-C-:B------:R-:W-:Y:S01]  /*0180*/  IMAD R13, R0.reuse, 0x5, R5.reuse ;  /* 0x00000005000d7824 */ /* 0x140fe200078e0205 */
[CC--:B------:R-:W-:Y:S01]  /*0190*/  LEA R7, R0.reuse, R5.reuse, 0x1 ;  /* 0x0000000500077211 */ /* 0x0c0fe200078e08ff */
[C-C-:B------:R-:W-:Y:S01]  /*01a0*/  IMAD R23, R0.reuse, 0x6, R5.reuse ;  /* 0x0000000600177824 */ /* 0x140fe200078e0205 */
[CC--:B------:R-:W-:Y:S01]  /*01b0*/  LEA R11, R0.reuse, R5.reuse, 0x2 ;  /* 0x00000005000b7211 */ /* 0x0c0fe200078e10ff */
[----:B------:R-:W-:Y:S01]  /*01c0*/  IMAD R27, R0, 0x7, R5 ;  /* 0x00000007001b7824 */ /* 0x000fe200078e0205 */
[----:B------:R-:W-:Y:S01]  /*01d0*/  MOV R12, RZ ;  /* 0x000000ff000c7202 */ /* 0x000fe20000000f00 */
[----:B------:R-:W-:Y:S01]  /*01e0*/  IMAD R2, R3, R0, 0x3 ;  /* 0x0000000303027424 */ /* 0x000fe200078e0200 */
[----:B------:R-:W-:-:S02]  /*01f0*/  MOV R29, R5 ;  /* 0x00000005001d7202 */ /* 0x000fc40000000f00 */
[----:B------:R-:W-:-:S07]  /*0200*/  IADD3 R10, PT, PT, -R6, RZ, RZ ;  /* 0x000000ff060a7210 */ /* 0x000fce0007ffe1ff */
.L_x_2:
[----:B------:R-:W0:Y:S01]  /*0210*/  LDC.64 R14, c[0x0][0x380] ;  /* 0x0000e000ff0e7b82 */ /* 0x000e220000000a00 */
[----:B------:R-:W-:-:S07]  /*0220*/  IADD3 R21, PT, PT, R2, -0x3, RZ ;  /* 0xfffffffd02157810 */ /* 0x000fce0007ffe0ff */
[----:B------:R-:W1:Y:S01]  /*0230*/  LDC.64 R16, c[0x0][0x388] ;  /* 0x0000e200ff107b82 */ /* 0x000e620000000a00 */
[----:B0-----:R-:W-:-:S06]  /*0240*/  IMAD.WIDE.U32 R20, R21, 0x4, R14 ;  /* 0x0000000415147825 */ /* 0x001fcc00078e000e */
[----:B------:R-:W2:Y:S01]  /*0250*/  LDG.E R21, desc[UR6][R20.64] ;  /* 0x0000000614157981 */ /* 0x000ea2000c1e1900 */
[----:B-1----:R-:W-:-:S06]  /*0260*/  IMAD.WIDE.U32 R18, R29, 0x4, R16 ;  /* 0x000000041d127825 */ /* 0x002fcc00078e0010 */
[----:B------:R-:W2:Y:S01]  /*0270*/  LDG.E R18, desc[UR6][R18.64] ;  /* 0x0000000612127981 */ /* 0x000ea2000c1e1900 */
[----:B------:R-:W-:-:S05]  /*0280*/  IADD3 R25, PT, PT, R2, -0x2, RZ ;  /* 0xfffffffe02197810 */ /* 0x000fca0007ffe0ff */
[----:B------:R-:W-:Y:S01]  /*0290*/  IMAD.WIDE.U32 R24, R25, 0x4, R14 ;  /* 0x0000000419187825 */ /* 0x000fe200078e000e */
[----:B------:R-:W-:Y:S01]  /*02a0*/  BAR.SYNC.DEFER_BLOCKING 0x0 ;  /* 0x0000000000007b1d */ /* 0x000fe20000010000 */
[----:B------:R-:W-:-:S05]  /*02b0*/  IADD3 R28, PT, PT, R2, -0x1, RZ ;  /* 0xffffffff021c7810 */ /* 0x000fca0007ffe0ff */
[----:B------:R0:W3:Y:S02]  /*02c0*/  LDG.E R22, desc[UR6][R24.64] ;  /* 0x0000000618167981 */ /* 0x0000e4000c1e1900 */
[----:B0-----:R-:W-:-:S04]  /*02d0*/  IMAD.WIDE.U32 R24, R28, 0x4, R14 ;  /* 0x000000041c187825 */ /* 0x001fc800078e000e */
[----:B--2---:R-:W-:Y:S02]  /*02e0*/  IMAD R12, R21, R18, R12 ;  /* 0x00000012150c7224 */ /* 0x004fe400078e020c */
[----:B------:R-:W-:-:S05]  /*02f0*/  IMAD.WIDE.U32 R18, R8, 0x4, R16 ;  /* 0x0000000408127825 */ /* 0x000fca00078e0010 */
[----:B------:R-:W3:Y:S01]  /*0300*/  LDG.E R26, desc[UR6][R18.64] ;  /* 0x00000006121a7981 */ /* 0x000ee2000c1e1900 */
[----:B------:R-:W-:Y:S01]  /*0310*/  BAR.SYNC.DEFER_BLOCKING 0x0 ;  /* 0x0000000000007b1d */ /* 0x000fe20000010000 */
[----:B------:R-:W-:-:S05]  /*0320*/  IMAD.WIDE.U32 R20, R7, 0x4, R16 ;  /* 0x0000000407147825 */ /* 0x000fca00078e0010 */
[----:B------:R-:W2:Y:S04]  /*0330*/  LDG.E R28, desc[UR6][R24.64] ;  /* 0x00000006181c7981 */ /* 0x000ea8000c1e1900 */
[----:B------:R0:W2:Y:S02]  /*0340*/  LDG.E R19, desc[UR6][R20.64] ;  /* 0x0000000614137981 */ /* 0x0000a4000c1e1900 */
[----:B0-----:R-:W-:-:S04]  /*0350*/  IMAD.WIDE.U32 R20, R2, 0x4, R14 ;  /* 0x0000000402147825 */ /* 0x001fc800078e000e */
[----:B------:R-:W-:Y:S01]  /*0360*/  IMAD.WIDE.U32 R24, R11, 0x4, R16 ;  /* 0x000000040b187825 */ /* 0x000fe200078e0010 */
[----:B------:R-:W-:Y:S03]  /*0370*/  BAR.SYNC.DEFER_BLOCKING 0x0 ;  /* 0x0000000000007b1d */ /* 0x000fe60000010000 */
[----:B---3--:R-:W-:-:S03]  /*0380*/  IMAD R12, R22, R26, R12 ;  /* 0x0000001a160c7224 */ /* 0x008fc600078e020c */
[----:B------:R-:W3:Y:S01]  /*0390*/  LDG.E R22, desc[UR6][R20.64] ;  /* 0x0000000614167981 */ /* 0x000ee2000c1e1900 */
[----:B------:R-:W-:Y:S01]  /*03a0*/  IADD3 R26, PT, PT, R2, 0x1, RZ ;  /* 0x00000001021a7810 */ /* 0x000fe20007ffe0ff */
[----:B--2---:R-:W-:Y:S02]  /*03b0*/  IMAD R12, R28, R19, R12 ;  /* 0x000000131c0c7224 */ /* 0x004fe400078e020c */
[----:B------:R-:W-:-:S05]  /*03c0*/  IMAD.WIDE.U32 R18, R9, 0x4, R16 ;  /* 0x0000000409127825 */ /* 0x000fca00078e0010 */
[----:B------:R0:W3:Y:S01]  /*03d0*/  LDG.E R28, desc[UR6][R18.64] ;  /* 0x00000006121c7981 */ /* 0x0000e2000c1e1900 */
[----:B------:R-:W-:Y:S01]  /*03e0*/  BAR.SYNC.DEFER_BLOCKING 0x0 ;  /* 0x0000000000007b1d */ /* 0x000fe20000010000 */
[----:B0-----:R-:W-:-:S05]  /*03f0*/  IMAD.WIDE.U32 R18, R26, 0x4, R14 ;  /* 0x000000041a127825 */ /* 0x001fca00078e000e */
[----:B------:R0:W2:Y:S04]  /*0400*/  LDG.E R26, desc[UR6][R18.64] ;  /* 0x00000006121a7981 */ /* 0x0000a8000c1e1900 */
[----:B------:R-:W2:Y:S01]  /*0410*/  LDG.E R25, desc[UR6][R24.64] ;  /* 0x0000000618197981 */ /* 0x000ea2000c1e1900 */
[----:B------:R-:W-:Y:S01]  /*0420*/  IADD3 R21, PT, PT, R2, 0x2, RZ ;  /* 0x0000000202157810 */ /* 0x000fe20007ffe0ff */
[----:B0-----:R-:W-:Y:S01]  /*0430*/  IMAD.WIDE.U32 R18, R13, 0x4, R16 ;  /* 0x000000040d127825 */ /* 0x001fe200078e0010 */
[----:B------:R-:W-:Y:S03]  /*0440*/  BAR.SYNC.DEFER_BLOCKING 0x0 ;  /* 0x0000000000007b1d */ /* 0x000fe60000010000 */
[----:B------:R-:W-:-:S03]  /*0450*/  IMAD.WIDE.U32 R20, R21, 0x4, R14 ;  /* 0x0000000415147825 */ /* 0x000fc600078e000e */
[----:B------:R-:W4:Y:S01]  /*0460*/  LDG.E R19, desc[UR6][R18.64] ;  /* 0x0000000612137981 */ /* 0x000f22000c1e1900 */
[----:B---3--:R-:W-:-:S03]  /*0470*/  IMAD R12, R22, R28, R12 ;  /* 0x0000001c160c7224 */ /* 0x008fc600078e020c */
[----:B------:R0:W4:Y:S01]  /*0480*/  LDG.E R22, desc[UR6][R20.64] ;  /* 0x0000000614167981 */ /* 0x000122000c1e1900 */
[----:B------:R-:W-:Y:S01]  /*0490*/  IADD3 R28, PT, PT, R2, 0x4, RZ ;  /* 0x00000004021c7810 */ /* 0x000fe20007ffe0ff */
[----:B--2---:R-:W-:Y:S01]  /*04a0*/  IMAD R12, R26, R25, R12 ;  /* 0x000000191a0c7224 */ /* 0x004fe200078e020c */
[----:B------:R-:W-:Y:S01]  /*04b0*/  IADD3 R26, PT, PT, R2, 0x3, RZ ;  /* 0x00000003021a7810 */ /* 0x000fe20007ffe0ff */
[----:B------:R-:W-:Y:S01]  /*04c0*/  IMAD.WIDE.U32 R24, R23, 0x4, R16 ;  /* 0x0000000417187825 */ /* 0x000fe200078e0010 */
[----:B------:R-:W-:Y:S03]  /*04d0*/  BAR.SYNC.DEFER_BLOCKING 0x0 ;  /* 0x0000000000007b1d */ /* 0x000fe60000010000 */
[----:B0-----:R-:W-:-:S05]  /*04e0*/  IMAD.WIDE.U32 R20, R26, 0x4, R14 ;  /* 0x000000041a147825 */ /* 0x001fca00078e000e */
[----:B------:R-:W2:Y:S04]  /*04f0*/  LDG.E R26, desc[UR6][R20.64] ;  /* 0x00000006141a7981 */ /* 0x000ea8000c1e1900 */
[----:B------:R-:W2:Y:S01]  /*0500*/  LDG.E R24, desc[UR6][R24.64] ;  /* 0x0000000618187981 */ /* 0x000ea2000c1e1900 */
[----:B------:R-:W-:Y:S01]  /*0510*/  IMAD.WIDE.U32 R14, R28, 0x4, R14 ;  /* 0x000000041c0e7825 */ /* 0x000fe200078e000e */
[----:B------:R-:W-:Y:S03]  /*0520*/  BAR.SYNC.DEFER_BLOCKING 0x0 ;  /* 0x0000000000007b1d */ /* 0x000fe60000010000 */
[----:B------:R-:W-:-:S03]  /*0530*/  IMAD.WIDE.U32 R16, R27, 0x4, R16 ;  /* 0x000000041b107825 */ /* 0x000fc600078e0010 */
[----:B------:R-:W3:Y:S04]  /*0540*/  LDG.E R14, desc[UR6][R14.64] ;  /* 0x000000060e0e7981 */ /* 0x000ee8000c1e1900 */
[----:B------:R-:W3:Y:S01]  /*0550*/  LDG.E R16, desc[UR6][R16.64] ;  /* 0x0000000610107981 */ /* 0x000ee2000c1e1900 */
[----:B------:R-:W-:-:S04]  /*0560*/  IADD3 R10, PT, PT, R10, 0x8, RZ ;  /* 0x000000080a0a7810 */ /* 0x000fc80007ffe0ff */
[----:B------:R-:W-:Y:S02]  /*0570*/  ISETP.NE.AND P1, PT, R10, RZ, PT ;  /* 0x000000ff0a00720c */ /* 0x000fe40003f25270 */
[----:B------:R-:W-:Y:S02]  /*0580*/  IADD3 R2, PT, PT, R2, 0x8, RZ ;  /* 0x0000000802027810 */ /* 0x000fe40007ffe0ff */
[C---:B------:R-:W-:Y:S02]  /*0590*/  LEA R8, R0.reuse, R8, 0x3 ;  /* 0x0000000800087211 */ /* 0x040fe400078e18ff */
[C---:B------:R-:W-:Y:S02]  /*05a0*/  LEA R7, R0.reuse, R7, 0x3 ;  /* 0x0000000700077211 */ /* 0x040fe400078e18ff */
[C---:B------:R-:W-:Y:S02]  /*05b0*/  LEA R9, R0.reuse, R9, 0x3 ;  /* 0x0000000900097211 */ /* 0x040fe400078e18ff */
[----:B------:R-:W-:-:S02]  /*05c0*/  LEA R11, R0, R11, 0x3 ;  /* 0x0000000b000b7211 */ /* 0x000fc400078e18ff */
[C---:B------:R-:W-:Y:S02]  /*05d0*/  LEA R13, R0.reuse, R13, 0x3 ;  /* 0x0000000d000d7211 */ /* 0x040fe400078e18ff */
[C---:B------:R-:W-:Y:S02]  /*05e0*/  LEA R23, R0.reuse, R23, 0x3 ;  /* 0x0000001700177211 */ /* 0x040fe400078e18ff */
[C---:B------:R-:W-:Y:S02]  /*05f0*/  LEA R27, R0.reuse, R27, 0x3 ;  /* 0x0000001b001b7211 */ /* 0x040fe400078e18ff */
[----:B------:R-:W-:Y:S01]  /*0600*/  LEA R29, R0, R29, 0x3 ;  /* 0x0000001d001d7211 */ /* 0x000fe200078e18ff */
[----:B----4-:R-:W-:-:S04]  /*0610*/  IMAD R19, R22, R19, R12 ;  /* 0x0000001316137224 */ /* 0x010fc800078e020c */
[----:B--2---:R-:W-:-:S04]  /*0620*/  IMAD R19, R26, R24, R19 ;  /* 0x000000181a137224 */ /* 0x004fc800078e0213 */
[----:B---3--:R-:W-:Y:S01]  /*0630*/  IMAD R12, R14, R16, R19 ;  /* 0x000000100e0c7224 */ /* 0x008fe200078e0213 */
[----:B------:R-:W-:Y:S06]  /*0640*/  BAR.SYNC.DEFER_BLOCKING 0x0 ;  /* 0x0000000000007b1d */ /* 0x000fec0000010000 */
[----:B------:R-:W-:Y:S05]  /*0650*/  @P1 BRA `(.L_x_2) ;  /* 0xfffffff800ec1947 */ /* 0x000fea000383ffff */
.L_x_1:
[----:B------:R-:W-:Y:S05]  /*0660*/  @!P0 BRA `(.L_x_0) ;  /* 0x0000000400208947 */ /* 0x000fea0003800000 */
[----:B------:R-:W-:Y:S02]  /*0670*/  ISETP.GE.U32.AND P0, PT, R4, 0x4, PT ;  /* 0x000000040400780c */ /* 0x000fe40003f06070 */
[----:B------:R-:W-:-:S04]  /*0680*/  LOP3.LUT R2, R0, 0x3, RZ, 0xc0, !PT ;  /* 0x0000000300027812 */ /* 0x000fc800078ec0ff */
[----:B------:R-:W-:-:S07]  /*0690*/  ISETP.NE.AND P1, PT, R2, RZ, PT ;  /* 0x000000ff0200720c */ /* 0x000fce0003f25270 */
[----:B------:R-:W-:Y:S06]  /*06a0*/  @!P0 BRA `(.L_x_3) ;  /* 0x00000000008c8947 */ /* 0x000fec0003800000 */
[----:B------:R-:W0:Y:S01]  /*06b0*/  LDC.64 R14, c[0x0][0x388] ;  /* 0x0000e200ff0e7b82 */ /* 0x000e220000000a00 */
[-C--:B------:R-:W-:Y:S02]  /*06c0*/  IMAD R23, R6, R0.reuse, R5 ;  /* 0x0000000006177224 */ /* 0x080fe400078e0205 */
[----:B------:R-:W-:-:S03]  /*06d0*/  IMAD R9, R3, R0, R6 ;  /* 0x0000000003097224 */ /* 0x000fc600078e0206 */
[C---:B------:R-:W-:Y:S02]  /*06e0*/  IADD3 R19, PT, PT, R23.reuse, R0, RZ ;  /* 0x0000000017137210 */ /* 0x040fe40007ffe0ff */
[----:B------:R-:W1:Y:S01]  /*06f0*/  LDC.64 R10, c[0x0][0x380] ;  /* 0x0000e000ff0a7b82 */ /* 0x000e620000000a00 */
[----:B0-----:R-:W-:-:S06]  /*0700*/  IMAD.WIDE.U32 R22, R23, 0x4, R14 ;  /* 0x0000000417167825 */ /* 0x001fcc00078e000e */
[----:B------:R-:W2:Y:S01]  /*0710*/  LDG.E R22, desc[UR6][R22.64] ;  /* 0x0000000616167981 */ /* 0x000ea2000c1e1900 */
[----:B-1----:R-:W-:-:S05]  /*0720*/  IMAD.WIDE.U32 R20, R9, 0x4, R10 ;  /* 0x0000000409147825 */ /* 0x002fca00078e000a */
[----:B------:R0:W2:Y:S01]  /*0730*/  LDG.E R7, desc[UR6][R20.64] ;  /* 0x0000000614077981 */ /* 0x0000a2000c1e1900 */
[----:B------:R-:W-:Y:S02]  /*0740*/  IADD3 R17, PT, PT, R9, 0x1, RZ ;  /* 0x0000000109117810 */ /* 0x000fe40007ffe0ff */
[C---:B------:R-:W-:Y:S01]  /*0750*/  IADD3 R25, PT, PT, R19.reuse, R0, RZ ;  /* 0x0000000013197210 */ /* 0x040fe20007ffe0ff */
[----:B------:R-:W-:Y:S01]  /*0760*/  IMAD.WIDE.U32 R18, R19, 0x4, R14 ;  /* 0x0000000413127825 */ /* 0x000fe200078e000e */
[----:B------:R-:W-:Y:S01]  /*0770*/  BAR.SYNC.DEFER_BLOCKING 0x0 ;  /* 0x0000000000007b1d */ /* 0x000fe20000010000 */
[----:B------:R-:W-:Y:S02]  /*0780*/  IADD3 R13, PT, PT, R9, 0x2, RZ ;  /* 0x00000002090d7810 */ /* 0x000fe40007ffe0ff */
[----:B------:R-:W-:Y:S01]  /*0790*/  IMAD.WIDE.U32 R16, R17, 0x4, R10 ;  /* 0x0000000411107825 */ /* 0x000fe200078e000a */
[----:B------:R-:W-:-:S03]  /*07a0*/  IADD3 R27, PT, PT, R9, 0x3, RZ ;  /* 0x00000003091b7810 */ /* 0x000fc60007ffe0ff */
[----:B------:R-:W-:Y:S02]  /*07b0*/  IMAD.WIDE.U32 R8, R13, 0x4, R10 ;  /* 0x000000040d087825 */ /* 0x000fe400078e000a */
[----:B------:R-:W3:Y:S04]  /*07c0*/  LDG.E R16, desc[UR6][R16.64] ;  /* 0x0000000610107981 */ /* 0x000ee8000c1e1900 */
[----:B------:R-:W3:Y:S01]  /*07d0*/  LDG.E R18, desc[UR6][R18.64] ;  /* 0x0000000612127981 */ /* 0x000ee2000c1e1900 */
[C---:B0-----:R-:W-:Y:S01]  /*07e0*/  IMAD.WIDE.U32 R20, R25.reuse, 0x4, R14 ;  /* 0x0000000419147825 */ /* 0x041fe200078e000e */
[----:B------:R-:W-:Y:S01]  /*07f0*/  BAR.SYNC.DEFER_BLOCKING 0x0 ;  /* 0x0000000000007b1d */ /* 0x000fe20000010000 */
[----:B------:R-:W-:Y:S02]  /*0800*/  IADD3 R13, PT, PT, R25, R0, RZ ;  /* 0x00000000190d7210 */ /* 0x000fe40007ffe0ff */
[----:B------:R-:W-:-:S03]  /*0810*/  IMAD.WIDE.U32 R10, R27, 0x4, R10 ;  /* 0x000000041b0a7825 */ /* 0x000fc600078e000a */
[----:B------:R-:W4:Y:S04]  /*0820*/  LDG.E R8, desc[UR6][R8.64] ;  /* 0x0000000608087981 */ /* 0x000f28000c1e1900 */
[----:B------:R-:W4:Y:S01]  /*0830*/  LDG.E R20, desc[UR6][R20.64] ;  /* 0x0000000614147981 */ /* 0x000f22000c1e1900 */
[----:B------:R-:W-:Y:S01]  /*0840*/  BAR.SYNC.DEFER_BLOCKING 0x0 ;  /* 0x0000000000007b1d */ /* 0x000fe20000010000 */
[----:B------:R-:W-:-:S05]  /*0850*/  IMAD.WIDE.U32 R14, R13, 0x4, R14 ;  /* 0x000000040d0e7825 */ /* 0x000fca00078e000e */
[----:B------:R-:W5:Y:S04]  /*0860*/  LDG.E R10, desc[UR6][R10.64] ;  /* 0x000000060a0a7981 */ /* 0x000f68000c1e1900 */
[----:B------:R-:W5:Y:S01]  /*0870*/  LDG.E R14, desc[UR6][R14.64] ;  /* 0x000000060e0e7981 */ /* 0x000f62000c1e1900 */
[----:B------:R-:W-:Y:S01]  /*0880*/  IADD3 R6, PT, PT, R6, 0x4, RZ ;  /* 0x0000000406067810 */ /* 0x000fe20007ffe0ff */
[----:B------:R-:W-:Y:S01]  /*0890*/  BAR.SYNC.DEFER_BLOCKING 0x0 ;  /* 0x0000000000007b1d */ /* 0x000fe20000010000 */
[----:B--2---:R-:W-:-:S04]  /*08a0*/  IMAD R7, R7, R22, R12 ;  /* 0x0000001607077224 */ /* 0x004fc800078e020c */
[----:B---3--:R-:W-:-:S04]  /*08b0*/  IMAD R7, R16, R18, R7 ;  /* 0x0000001210077224 */ /* 0x008fc800078e0207 */
[----:B----4-:R-:W-:-:S04]  /*08c0*/  IMAD R7, R8, R20, R7 ;  /* 0x0000001408077224 */ /* 0x010fc800078e0207 */
[----:B-----5:R-:W-:-:S07]  /*08d0*/  IMAD R12, R10, R14, R7 ;  /* 0x0000000e0a0c7224 */ /* 0x020fce00078e0207 */
.L_x_3:
[----:B------:R-:W-:Y:S05]  /*08e0*/  @!P1 BRA `(.L_x_0) ;  /* 0x0000000000809947 */ /* 0x000fea0003800000 */
[----:B------:R-:W0:Y:S01]  /*08f0*/  LDC.64 R16, c[0x0][0x380] ;  /* 0x0000e000ff107b82 */ /* 0x000e220000000a00 */
[----:B------:R-:W-:-:S07]  /*0900*/  ISETP.NE.AND P0, PT, R2, 0x1, PT ;  /* 0x000000010200780c */ /* 0x000fce0003f05270 */
[----:B------:R-:W1:Y:S06]  /*0910*/  LDC.64 R8, c[0x0][0x388] ;  /* 0x0000e200ff087b82 */ /* 0x000e6c0000000a00 */
[-C--:B------:R-:W-:Y:S02]  /*0920*/  @P0 IMAD R13, R3, R0.reuse, R6 ;  /* 0x00000000030d0224 */ /* 0x080fe400078e0206 */
[----:B------:R-:W-:Y:S01]  /*0930*/  @P0 IMAD R23, R6, R0, R5 ;  /* 0x0000000006170224 */ /* 0x000fe200078e0205 */
[----:B------:R-:W2:Y:S01]  /*0940*/  LDC.64 R10, c[0x0][0x380] ;  /* 0x0000e000ff0a7b82 */ /* 0x000ea20000000a00 */
[----:B0-----:R-:W-:-:S07]  /*0950*/  @P0 IMAD.WIDE.U32 R18, R13, 0x4, R16 ;  /* 0x000000040d120825 */ /* 0x001fce00078e0010 */
[----:B------:R-:W0:Y:S01]  /*0960*/  LDC.64 R14, c[0x0][0x388] ;  /* 0x0000e200ff0e7b82 */ /* 0x000e220000000a00 */
[----:B------:R3:W4:Y:S01]  /*0970*/  @P0 LDG.E R7, desc[UR6][R18.64] ;  /* 0x0000000612070981 */ /* 0x000722000c1e1900 */
[----:B-1----:R-:W-:-:S05]  /*0980*/  @P0 IMAD.WIDE.U32 R20, R23, 0x4, R8 ;  /* 0x0000000417140825 */ /* 0x002fca00078e0008 */
[----:B------:R-:W4:Y:S01]  /*0990*/  @P0 LDG.E R2, desc[UR6][R20.64] ;  /* 0x0000000614020981 */ /* 0x000f22000c1e1900 */
[----:B------:R-:W-:Y:S02]  /*09a0*/  @P0 IADD3 R13, PT, PT, R13, 0x1, RZ ;  /* 0x000000010d0d0810 */ /* 0x000fe40007ffe0ff */
[----:B------:R-:W-:-:S03]  /*09b0*/  @P0 IADD3 R23, PT, PT, R23, R0, RZ ;  /* 0x0000000017170210 */ /* 0x000fc60007ffe0ff */
[----:B------:R-:W-:Y:S01]  /*09c0*/  @P0 IMAD.WIDE.U32 R16, R13, 0x4, R16 ;  /* 0x000000040d100825 */ /* 0x000fe200078e0010 */
[----:B------:R-:W-:Y:S03]  /*09d0*/  @P0 BAR.SYNC.DEFER_BLOCKING 0x0 ;  /* 0x0000000000000b1d */ /* 0x000fe60000010000 */
[----:B------:R-:W-:Y:S01]  /*09e0*/  @P0 IMAD.WIDE.U32 R8, R23, 0x4, R8 ;  /* 0x0000000417080825 */ /* 0x000fe200078e0008 */
[----:B------:R-:W-:-:S04]  /*09f0*/  LOP3.LUT R4, R0, 0x1, RZ, 0xc0, !PT ;  /* 0x0000000100047812 */ /* 0x000fc800078ec0ff */
[----:B------:R-:W-:Y:S02]  /*0a00*/  ISETP.NE.U32.AND P1, PT, R4, 0x1, PT ;  /* 0x000000010400780c */ /* 0x000fe40003f25070 */
[----:B------:R-:W-:Y:S01]  /*0a10*/  @P0 IADD3 R6, PT, PT, R6, 0x2, RZ ;  /* 0x0000000206060810 */ /* 0x000fe20007ffe0ff */
[----:B------:R-:W5:Y:S04]  /*0a20*/  @P0 LDG.E R17, desc[UR6][R16.64] ;  /* 0x0000000610110981 */ /* 0x000f68000c1e1900 */
[----:B------:R-:W5:Y:S06]  /*0a30*/  @P0 LDG.E R8, desc[UR6][R8.64] ;  /* 0x0000000608080981 */ /* 0x000f6c000c1e1900 */
[----:B------:R-:W-:-:S02]  /*0a40*/  @!P1 IMAD R13, R3, R0, R6 ;  /* 0x00000000030d9224 */ /* 0x000fc400078e0206 */
[----:B---3--:R-:W-:Y:S02]  /*0a50*/  @!P1 IMAD R19, R6, R0, R5 ;  /* 0x0000000006139224 */ /* 0x008fe400078e0205 */
[----:B--2---:R-:W-:Y:S01]  /*0a60*/  @!P1 IMAD.WIDE.U32 R10, R13, 0x4, R10 ;  /* 0x000000040d0a9825 */ /* 0x004fe200078e000a */
[----:B------:R-:W-:Y:S03]  /*0a70*/  @P0 BAR.SYNC.DEFER_BLOCKING 0x0 ;  /* 0x0000000000000b1d */ /* 0x000fe60000010000 */
[----:B0-----:R-:W-:-:S03]  /*0a80*/  @!P1 IMAD.WIDE.U32 R14, R19, 0x4, R14 ;  /* 0x00000004130e9825 */ /* 0x001fc600078e000e */
[----:B------:R-:W2:Y:S04]  /*0a90*/  @!P1 LDG.E R11, desc[UR6][R10.64] ;  /* 0x000000060a0b9981 */ /* 0x000ea8000c1e1900 */
[----:B------:R-:W2:Y:S01]  /*0aa0*/  @!P1 LDG.E R14, desc[UR6][R14.64] ;  /* 0x000000060e0e9981 */ /* 0x000ea2000c1e1900 */
[----:B------:R-:W-:Y:S01]  /*0ab0*/  @!P1 BAR.SYNC.DEFER_BLOCKING 0x0 ;  /* 0x0000000000009b1d */ /* 0x000fe20000010000 */
[----:B----4-:R-:W-:-:S04]  /*0ac0*/  @P0 IMAD R2, R7, R2, R12 ;  /* 0x0000000207020224 */ /* 0x010fc800078e020c */
[----:B-----5:R-:W-:-:S04]  /*0ad0*/  @P0 IMAD R12, R17, R8, R2 ;  /* 0x00000008110c0224 */ /* 0x020fc800078e0202 */
[----:B--2---:R-:W-:-:S07]  /*0ae0*/  @!P1 IMAD R12, R11, R14, R12 ;  /* 0x0000000e0b0c9224 */ /* 0x004fce00078e020c */
.L_x_0:
[----:B------:R-:W0:Y:S01]  /*0af0*/  LDC.64 R6, c[0x0][0x390] ;  /* 0x0000e400ff067b82 */ /* 0x000e220000000a00 */
[----:B------:R-:W-:-:S04]  /*0b00*/  IMAD R3, R3, R0, R5 ;  /* 0x0000000003037224 */ /* 0x000fc800078e0205 */
[----:B0-----:R-:W-:-:S05]  /*0b10*/  IMAD.WIDE.U32 R2, R3, 0x4, R6 ;  /* 0x0000000403027825 */ /* 0x001fca00078e0006 */
[----:B------:R-:W-:Y:S01]  /*0b20*/  STG.E desc[UR6][R2.64], R12 ;  /* 0x0000000c02007986 */ /* 0x000fe2000c101906 */
[----:B------:R-:W-:Y:S05]  /*0b30*/  EXIT ;  /* 0x000000000000794d */ /* 0x000fea0003800000 */
.L_x_4:
[----:B------:R-:W-:-:S00]  /*0b40*/  BRA `(.L_x_4) ;  /* 0xfffffffc00fc7947 */ /* 0x000fc0000383ffff */
[----:B------:R-:W-:-:S00]  /*0b50*/  NOP ;  /* 0x0000000000007918 */ /* 0x000fc00000000000 */
        /* <DEDUP_REMOVED lines=10> */
.L_x_7:


//--------------------- .text._Z5helloPi          --------------------------
	.section	.text._Z5helloPi,"ax",@progbits
	.align	128
        .global         _Z5helloPi
        .type           _Z5helloPi,@function
        .size           _Z5helloPi,(.L_x_8 - _Z5helloPi)
        .other          _Z5helloPi,@"STO_CUDA_ENTRY STV_DEFAULT"
_Z5helloPi:
.text._Z5helloPi:
[----:B------:R-:W0:Y:S01]  /*0000*/  LDC R1, c[0x0][0x37c] ;  /* 0x0000df00ff017b82 */ /* 0x000e220000000800 */
[----:B------:R-:W1:Y:S01]  /*0010*/  S2R R0, SR_TID.X ;  /* 0x0000000000007919 */ /* 0x000e620000002100 */
[----:B------:R-:W2:Y:S06]  /*0020*/  LDCU UR6, c[0x0][0x2fc] ;  /* 0x00005f80ff0677ac */ /* 0x000eac0008000800 */
[----:B------:R-:W1:Y:S01]  /*0030*/  S2UR UR7, SR_CTAID.X ;  /* 0x00000000000779c3 */ /* 0x000e620000002500 */
[----:B0-----:R-:W-:Y:S01]  /*0040*/  VIADD R1, R1, 0xfffffff8 ;  /* 0xfffffff801017836 */ /* 0x001fe20000000000 */
[----:B------:R-:W0:Y:S01]  /*0050*/  LDCU.64 UR4, c[0x0][0x358] ;  /* 0x00006b00ff0477ac */ /* 0x000e220008000a00 */
[----:B------:R-:W3:Y:S05]  /*0060*/  LDCU.64 UR8, c[0x4][URZ] ;  /* 0x01000000ff0877ac */ /* 0x000eea0008000a00 */
[----:B------:R-:W1:Y:S08]  /*0070*/  LDC R5, c[0x0][0x360] ;  /* 0x0000d800ff057b82 */ /* 0x000e700000000800 */
[----:B------:R-:W4:Y:S01]  /*0080*/  LDC.64 R2, c[0x0][0x380] ;  /* 0x0000e000ff027b82 */ /* 0x000f220000000a00 */
[----:B-1----:R-:W-:-:S04]  /*0090*/  IMAD R5, R5, UR7, R0 ;  /* 0x0000000705057c24 */ /* 0x002fc8000f8e0200 */
[----:B----4-:R-:W-:-:S06]  /*00a0*/  IMAD.WIDE.U32 R2, R5, 0x4, R2 ;  /* 0x0000000405027825 */ /* 0x010fcc00078e0002 */
[----:B0-----:R-:W4:Y:S01]  /*00b0*/  LDG.E R2, desc[UR4][R2.64] ;  /* 0x0000000402027981 */ /* 0x001f22000c1e1900 */
[----:B------:R-:W-:Y:S01]  /*00c0*/  MOV R0, 0x8 ;  /* 0x0000000800007802 */ /* 0x000fe20000000f00 */
[----:B------:R-:W0:Y:S01]  /*00d0*/  LDCU UR4, c[0x0][0x2f8] ;  /* 0x00005f00ff0477ac */ /* 0x000e220008000800 */
[----:B---3--:R-:W-:Y:S01]  /*00e0*/  IMAD.U32 R4, RZ, RZ, UR8 ;  /* 0x00000008ff047e24 */ /* 0x008fe2000f8e00ff */
[----:B------:R-:W-:Y:S01]  /*00f0*/  MOV R5, UR9 ;  /* 0x0000000900057c02 */ /* 0x000fe20008000f00 */
[----:B------:R1:W3:Y:S01]  /*0100*/  LDC.64 R8, c[0x4][R0] ;  /* 0x0100000000087b82 */ /* 0x0002e20000000a00 */
[----:B0-----:R-:W-:-:S04]  /*0110*/  IADD3 R6, P0, PT, R1, UR4, RZ ;  /* 0x0000000401067c10 */ /* 0x001fc8000ff1e0ff */
[----:B--2---:R-:W-:Y:S01]  /*0120*/  IADD3.X R7, PT, PT, RZ, UR6, RZ, P0, !PT ;  /* 0x00000006ff077c10 */ /* 0x004fe200087fe4ff */
[----:B---34-:R1:W-:Y:S08]  /*0130*/  STL [R1], R2 ;  /* 0x0000000201007387 */ /* 0x0183f00000100800 */
[----:B------:R-:W-:-:S07]  /*0140*/  LEPC R20, `(.L_x_5) ;  /* 0x000000001014794e */ /* 0x000fce0000000000 */
[----:B-1----:R-:W-:Y:S05]  /*0150*/  CALL.ABS.NOINC R8 ;  /* 0x0000000008007343 */ /* 0x002fea0003c00000 */
.L_x_5:
[----:B------:R-:W-:Y:S05]  /*0160*/  EXIT ;  /* 0x000000000000794d */ /* 0x000fea0003800000 */
.L_x_6:
        /* <DEDUP_REMOVED lines=9> */
.L_x_8:


//--------------------- .nv.global.init           --------------------------
	.section	.nv.global.init,"aw",@progbits
.nv.global.init:
	.type		$str,@object
	.size		$str,(.L_0 - $str)
$str:
        /*0000*/ 	.byte	0x78, 0x3a, 0x25, 0x64, 0x0a, 0x00
.L_0:


//--------------------- .nv.shared.reserved.0     --------------------------
	.section	.nv.shared.reserved.0,"aw",@nobits
	.weak		__nv_reservedSMEM_offset_0_alias
	.size		__nv_reservedSMEM_offset_0_alias, 0, 64
	.other		__nv_reservedSMEM_offset_0_alias,@"STO_CUDA_RESERVED_SHARED STV_DEFAULT"
__nv_reservedSMEM_offset_0_alias:
	.zero		0
	.zero		64


//--------------------- .nv.constant0._Z13vector_matrixPiS_S_i --------------------------
	.section	.nv.constant0._Z13vector_matrixPiS_S_i,"a",@progbits
	.sectionflags	@""
	.align	4
.nv.constant0._Z13vector_matrixPiS_S_i:
	.zero		924


//--------------------- .nv.constant0._Z5helloPi  --------------------------
	.section	.nv.constant0._Z5helloPi,"a",@progbits
	.sectionflags	@""
	.align	4
.nv.constant0._Z5helloPi:
	.zero		904


//--------------------- SYMBOLS --------------------------

	.type		.nv.reservedSmem.offset0,@object
	.size		.nv.reservedSmem.offset0,0x4
	.type		vprintf,@function
